//
// Generated by NVIDIA NVVM Compiler
//
// Compiler Build ID: CL-36424714
// Cuda compilation tools, release 13.0, V13.0.88
// Based on NVVM 20.0.0
//

.version 9.0
.target sm_100
.address_size 64

	// .globl	_Z6kernelPi
.const .align 4 .b8 datos[4096];

.visible .entry _Z6kernelPi(
	.param .u64 .ptr .align 1 _Z6kernelPi_param_0
)
{
	.reg .b32 	%r<6>;
	.reg .b64 	%rd<7>;

	ld.param.u64 	%rd1, [_Z6kernelPi_param_0];
	cvta.to.global.u64 	%rd2, %rd1;
	mov.u32 	%r1, %tid.x;
	mov.u32 	%r2, %ctaid.x;
	mov.u32 	%r3, %ntid.x;
	mad.lo.s32 	%r4, %r2, %r3, %r1;
	mul.wide.s32 	%rd3, %r4, 4;
	mov.u64 	%rd4, datos;
	add.s64 	%rd5, %rd4, %rd3;
	ld.const.u32 	%r5, [%rd5];
	add.s64 	%rd6, %rd2, %rd3;
	st.global.u32 	[%rd6], %r5;
	ret;

}


// ===== COMPILED SASS (sm_100) =====

	.target	sm_100

	.elftype	@"ET_EXEC"


//--------------------- .note.nv.tkinfo           --------------------------
	.section	.note.nv.tkinfo,"",@"SHT_NOTE"
	.sectionflags	@"SHF_NOTE_NV_TKINFO"
	.tkinfo
        /*0018*/ 	.word	0x00000002
        /*0030*/ 	.string	""
        /*0030*/ 	.string	"ptxas"
        /*0030*/ 	.string	"Cuda compilation tools, release 13.0, V13.0.88"
        /*0030*/ 	.string	"Build cuda_13.0.r13.0/compiler.36424714_0"
        /*0030*/ 	.string	"-arch sm_100 -m 64 "



//--------------------- .note.nv.cuinfo           --------------------------
	.section	.note.nv.cuinfo,"",@"SHT_NOTE"
	.sectionflags	@"SHF_NOTE_NV_CUINFO"
        /*0018*/ 	.short	0x0002
        /*001a*/ 	.short	0x0064
        /*001c*/ 	.short	0x0082
	.zero		2


//--------------------- .nv.info                  --------------------------
	.section	.nv.info,"",@"SHT_CUDA_INFO"
	.align	4


	//----- nvinfo : EIATTR_REGCOUNT
	.align		4
        /*0000*/ 	.byte	0x04, 0x2f
        /*0002*/ 	.short	(.L_2 - .L_1)
	.align		4
.L_1:
        /*0004*/ 	.word	index@(_Z6kernelPi)
        /*0008*/ 	.word	0x00000008


	//----- nvinfo : EIATTR_FRAME_SIZE
	.align		4
.L_2:
        /*000c*/ 	.byte	0x04, 0x11
        /*000e*/ 	.short	(.L_4 - .L_3)
	.align		4
.L_3:
        /*0010*/ 	.word	index@(_Z6kernelPi)
        /*0014*/ 	.word	0x00000000


	//----- nvinfo : EIATTR_MIN_STACK_SIZE
	.align		4
.L_4:
        /*0018*/ 	.byte	0x04, 0x12
        /*001a*/ 	.short	(.L_6 - .L_5)
	.align		4
.L_5:
        /*001c*/ 	.word	index@(_Z6kernelPi)
        /*0020*/ 	.word	0x00000000
.L_6:


//--------------------- .nv.compat                --------------------------
	.section	.nv.compat,"",@"SHT_CUDA_COMPAT_INFO"
	.align	4
        /*0000*/ 	.byte	0x02, 0x09, 0x00, 0x00, 0x02, 0x02, 0x01, 0x00, 0x02, 0x05, 0x05, 0x00, 0x03, 0x07, 0x01, 0x01
        /*0010*/ 	.byte	0x02, 0x03, 0x00, 0x00, 0x02, 0x06, 0x01, 0x00, 0x04, 0x0b, 0x08, 0x00, 0x09, 0x00, 0x00, 0x00
        /*0020*/ 	.byte	0x00, 0x00, 0x00, 0x00


//--------------------- .nv.info._Z6kernelPi      --------------------------
	.section	.nv.info._Z6kernelPi,"",@"SHT_CUDA_INFO"
	.sectionflags	@""
	.align	4


	//----- nvinfo : EIATTR_CUDA_API_VERSION
	.align		4
        /*0000*/ 	.byte	0x04, 0x37
        /*0002*/ 	.short	(.L_8 - .L_7)
.L_7:
        /*0004*/ 	.word	0x00000082


	//----- nvinfo : EIATTR_KPARAM_INFO
	.align		4
.L_8:
        /*0008*/ 	.byte	0x04, 0x17
        /*000a*/ 	.short	(.L_10 - .L_9)
.L_9:
        /*000c*/ 	.word	0x00000000
        /*0010*/ 	.short	0x0000
        /*0012*/ 	.short	0x0000
        /*0014*/ 	.byte	0x00, 0xf5, 0x21, 0x00


	//----- nvinfo : EIATTR_SPARSE_MMA_MASK
	.align		4
.L_10:
        /*0018*/ 	.byte	0x03, 0x50
        /*001a*/ 	.short	0x0000


	//----- nvinfo : EIATTR_MAXREG_COUNT
	.align		4
        /*001c*/ 	.byte	0x03, 0x1b
        /*001e*/ 	.short	0x00ff


	//----- nvinfo : EIATTR_MERCURY_ISA_VERSION
	.align		4
        /*0020*/ 	.byte	0x03, 0x5f
        /*0022*/ 	.short	0x0101


	//----- nvinfo : EIATTR_VRC_CTA_INIT_COUNT
	.align		4
        /*0024*/ 	.byte	0x02, 0x4a
	.zero		1
	.zero		1


	//----- nvinfo : EIATTR_EXIT_INSTR_OFFSETS
	.align		4
        /*0028*/ 	.byte	0x04, 0x1c
        /*002a*/ 	.short	(.L_12 - .L_11)


	//   ....[0]....
.L_11:
        /*002c*/ 	.word	0x000000d0


	//----- nvinfo : EIATTR_CBANK_PARAM_SIZE
	.align		4
.L_12:
        /*0030*/ 	.byte	0x03, 0x19
        /*0032*/ 	.short	0x0008


	//----- nvinfo : EIATTR_PARAM_CBANK
	.align		4
        /*0034*/ 	.byte	0x04, 0x0a
        /*0036*/ 	.short	(.L_14 - .L_13)
	.align		4
.L_13:
        /*0038*/ 	.word	index@(.nv.constant0._Z6kernelPi)
        /*003c*/ 	.short	0x0380
        /*003e*/ 	.short	0x0008


	//----- nvinfo : EIATTR_SW_WAR
	.align		4
.L_14:
        /*0040*/ 	.byte	0x04, 0x36
        /*0042*/ 	.short	(.L_16 - .L_15)
.L_15:
        /*0044*/ 	.word	0x00000008
.L_16:


//--------------------- .nv.callgraph             --------------------------
	.section	.nv.callgraph,"",@"SHT_CUDA_CALLGRAPH"
	.align	4
	.sectionentsize	8
	.align		4
        /*0000*/ 	.word	0x00000000
	.align		4
        /*0004*/ 	.word	0xffffffff
	.align		4
        /*0008*/ 	.word	0x00000000
	.align		4
        /*000c*/ 	.word	0xfffffffe
	.align		4
        /*0010*/ 	.word	0x00000000
	.align		4
        /*0014*/ 	.word	0xfffffffd
	.align		4
        /*0018*/ 	.word	0x00000000
	.align		4
        /*001c*/ 	.word	0xfffffffc


//--------------------- .nv.constant3             --------------------------
	.section	.nv.constant3,"a",@progbits
	.align	4
.nv.constant3:
	.type		datos,@object
	.size		datos,(.L_0 - datos)
datos:
	.zero		4096
.L_0:


//--------------------- .text._Z6kernelPi         --------------------------
	.section	.text._Z6kernelPi,"ax",@progbits
	.align	128
        .global         _Z6kernelPi
        .type           _Z6kernelPi,@function
        .size           _Z6kernelPi,(.L_x_1 - _Z6kernelPi)
        .other          _Z6kernelPi,@"STO_CUDA_ENTRY STV_DEFAULT"
_Z6kernelPi:
.text._Z6kernelPi:
[----:B------:R-:W-:Y:S01]  /*0000*/  LDC R1, c[0x0][0x37c] ;  /* 0x0000df00ff017b82 */ /* 0x000fe20000000800 */
[----:B------:R-:W0:Y:S07]  /*0010*/  S2R R2, SR_TID.X ;  /* 0x0000000000027919 */ /* 0x000e2e0000002100 */
[----:B------:R-:W0:Y:S01]  /*0020*/  S2UR UR4, SR_CTAID.X ;  /* 0x00000000000479c3 */ /* 0x000e220000002500 */
[----:B------:R-:W1:Y:S07]  /*0030*/  LDCU.64 UR6, c[0x0][0x380] ;  /* 0x00007000ff0677ac */ /* 0x000e6e0008000a00 */
[----:B------:R-:W0:Y:S02]  /*0040*/  LDC R3, c[0x0][0x360] ;  /* 0x0000d800ff037b82 */ /* 0x000e240000000800 */
[----:B0-----:R-:W-:Y:S01]  /*0050*/  IMAD R2, R3, UR4, R2 ;  /* 0x0000000403027c24 */ /* 0x001fe2000f8e0202 */
[----:B------:R-:W0:Y:S03]  /*0060*/  LDCU.64 UR4, c[0x0][0x358] ;  /* 0x00006b00ff0477ac */ /* 0x000e260008000a00 */
[----:B------:R-:W-:-:S03]  /*0070*/  IMAD.WIDE R2, R2, 0x4, RZ ;  /* 0x0000000402027825 */ /* 0x000fc600078e02ff */
[----:B------:R-:W-:Y:S02]  /*0080*/  MOV R0, R2 ;  /* 0x0000000200007202 */ /* 0x000fe40000000f00 */
[----:B-1----:R-:W-:Y:S02]  /*0090*/  IADD3 R2, P0, PT, R2, UR6, RZ ;  /* 0x0000000602027c10 */ /* 0x002fe4000ff1e0ff */
[----:B------:R-:W0:Y:S02]  /*00a0*/  LDC R5, c[0x3][R0] ;  /* 0x00c0000000057b82 */ /* 0x000e240000000800 */
[----:B------:R-:W-:-:S05]  /*00b0*/  IADD3.X R3, PT, PT, R3, UR7, RZ, P0, !PT ;  /* 0x0000000703037c10 */ /* 0x000fca00087fe4ff */
[----:B0-----:R-:W-:Y:S01]  /*00c0*/  STG.E desc[UR4][R2.64], R5 ;  /* 0x0000000502007986 */ /* 0x001fe2000c101904 */
[----:B------:R-:W-:Y:S05]  /*00d0*/  EXIT ;  /* 0x000000000000794d */ /* 0x000fea0003800000 */
.L_x_0:
[----:B------:R-:W-:-:S00]  /*00e0*/  BRA `(.L_x_0) ;  /* 0xfffffffc00fc7947 */ /* 0x000fc0000383ffff */
[----:B------:R-:W-:-:S00]  /*00f0*/  NOP ;  /* 0x0000000000007918 */ /* 0x000fc00000000000 */
        /* <DEDUP_REMOVED lines=8> */
.L_x_1:


//--------------------- .nv.shared.reserved.0     --------------------------
	.section	.nv.shared.reserved.0,"aw",@nobits
	.weak		__nv_reservedSMEM_offset_0_alias
	.size		__nv_reservedSMEM_offset_0_alias, 0, 64
	.other		__nv_reservedSMEM_offset_0_alias,@"STO_CUDA_RESERVED_SHARED STV_DEFAULT"
__nv_reservedSMEM_offset_0_alias:
	.zero		0
	.zero		64


//--------------------- .nv.constant0._Z6kernelPi --------------------------
	.section	.nv.constant0._Z6kernelPi,"a",@progbits
	.sectionflags	@""
	.align	4
.nv.constant0._Z6kernelPi:
	.zero		904


//--------------------- SYMBOLS --------------------------

	.type		.nv.reservedSmem.offset0,@object
	.size		.nv.reservedSmem.offset0,0x4
